	.version 1.0
	.target compute_10, map_f64_to_f32
	//  compiled with /usr/local/cuda/open64/lib//be

	//-----------------------------------------------------------
	// Compiling /tmp/tmpxft_00002ab9_00000000-1.i (/tmp/ccI#.wpOatD)
	//-----------------------------------------------------------

	//-----------------------------------------------------------
	// Options:
	//-----------------------------------------------------------
	//  Target:ptx, ISA:compute_10, Endian:little, Pointer Size:64
	//  -O2	(Optimization level)
	//  -g0	(Debug level)
	//  -m2	(Report advisories)
	//-----------------------------------------------------------

	.file	1	"/tmp/tmpxft_00002ab9_00000000-5.gpu"
	.file	2	"/usr/lib/gcc/x86_64-linux-gnu/4.1.2/include/stddef.h"
	.file	3	"/usr/local/cuda/bin/../include/crt/device_runtime.h"
	.file	4	"/usr/local/cuda/bin/../include/host_defines.h"
	.file	5	"/usr/local/cuda/bin/../include/crt/storage_class.h"
	.file	6	"/usr/local/cuda/bin/../include/builtin_types.h"
	.file	7	"/usr/local/cuda/bin/../include/device_types.h"
	.file	8	"/usr/local/cuda/bin/../include/driver_types.h"
	.file	9	"/usr/local/cuda/bin/../include/texture_types.h"
	.file	10	"/usr/local/cuda/bin/../include/vector_types.h"
	.file	11	"/usr/local/cuda/bin/../include/device_launch_parameters.h"
	.file	12	"/home/wladimir/dump/test25a.cu"
	.file	13	"/usr/local/cuda/bin/../include/common_functions.h"
	.file	14	"/usr/local/cuda/bin/../include/crt/func_macro.h"
	.file	15	"/usr/local/cuda/bin/../include/math_functions.h"
	.file	16	"/usr/local/cuda/bin/../include/device_functions.h"
	.file	17	"/usr/local/cuda/bin/../include/math_constants.h"
	.file	18	"/usr/local/cuda/bin/../include/sm_11_atomic_functions.h"
	.file	19	"/usr/local/cuda/bin/../include/texture_fetch_functions.h"
	.file	20	"/usr/local/cuda/bin/../include/math_functions_dbl_ptx1.h"


	.entry my_kernel
	{
	.reg .u64 $rd1;
	.reg .f32 $f1,$f2,$f3;
	.param .u64 __cudaparm_x;
	.param .f32 __cudaparm_y;
	.param .f32 __cudaparm_z;
	.loc	12	1	0
$LBB1_my_kernel:
	.loc	12	3	0
	ld.param.f32 	$f1, [__cudaparm_y];	//  id:7 __cudaparm_y+0x0
	ld.param.f32 	$f2, [__cudaparm_z];	//  id:8 __cudaparm_z+0x0
	mul.f32 	$f3, $f1, $f2;       	//  
	ld.param.u64 	$rd1, [__cudaparm_x];	//  id:9 __cudaparm_x+0x0
	st.global.f32 	[$rd1+0], $f3; 	//  id:10
	exit;                         	//  
	} // my_kernel


// ===== COMPILED SASS (sm_100) =====

	.target	sm_100

	.elftype	@"ET_EXEC"


//--------------------- .note.nv.tkinfo           --------------------------
	.section	.note.nv.tkinfo,"",@"SHT_NOTE"
	.sectionflags	@"SHF_NOTE_NV_TKINFO"
	.tkinfo
        /*0018*/ 	.word	0x00000002
        /*0030*/ 	.string	""
        /*0030*/ 	.string	"ptxas"
        /*0030*/ 	.string	"Cuda compilation tools, release 13.0, V13.0.88"
        /*0030*/ 	.string	"Build cuda_13.0.r13.0/compiler.36424714_0"
        /*0030*/ 	.string	"-arch sm_100 "



//--------------------- .note.nv.cuinfo           --------------------------
	.section	.note.nv.cuinfo,"",@"SHT_NOTE"
	.sectionflags	@"SHF_NOTE_NV_CUINFO"
        /*0018*/ 	.short	0x0002
        /*001a*/ 	.short	0x000a
        /*001c*/ 	.short	0x0082
	.zero		2


//--------------------- .nv.info                  --------------------------
	.section	.nv.info,"",@"SHT_CUDA_INFO"
	.align	4


	//----- nvinfo : EIATTR_REGCOUNT
	.align		4
        /*0000*/ 	.byte	0x04, 0x2f
        /*0002*/ 	.short	(.L_1 - .L_0)
	.align		4
.L_0:
        /*0004*/ 	.word	index@(my_kernel)
        /*0008*/ 	.word	0x00000008


	//----- nvinfo : EIATTR_FRAME_SIZE
	.align		4
.L_1:
        /*000c*/ 	.byte	0x04, 0x11
        /*000e*/ 	.short	(.L_3 - .L_2)
	.align		4
.L_2:
        /*0010*/ 	.word	index@(my_kernel)
        /*0014*/ 	.word	0x00000000


	//----- nvinfo : EIATTR_MIN_STACK_SIZE
	.align		4
.L_3:
        /*0018*/ 	.byte	0x04, 0x12
        /*001a*/ 	.short	(.L_5 - .L_4)
	.align		4
.L_4:
        /*001c*/ 	.word	index@(my_kernel)
        /*0020*/ 	.word	0x00000000
.L_5:


//--------------------- .nv.compat                --------------------------
	.section	.nv.compat,"",@"SHT_CUDA_COMPAT_INFO"
	.align	4
        /*0000*/ 	.byte	0x02, 0x09, 0x00, 0x00, 0x02, 0x02, 0x01, 0x00, 0x02, 0x05, 0x05, 0x00, 0x03, 0x07, 0x01, 0x01
        /*0010*/ 	.byte	0x02, 0x03, 0x00, 0x00, 0x02, 0x06, 0x01, 0x00, 0x04, 0x0b, 0x08, 0x00, 0x09, 0x00, 0x00, 0x00
        /*0020*/ 	.byte	0x00, 0x00, 0x00, 0x00


//--------------------- .nv.info.my_kernel        --------------------------
	.section	.nv.info.my_kernel,"",@"SHT_CUDA_INFO"
	.sectionflags	@""
	.align	4


	//----- nvinfo : EIATTR_CUDA_API_VERSION
	.align		4
        /*0000*/ 	.byte	0x04, 0x37
        /*0002*/ 	.short	(.L_7 - .L_6)
.L_6:
        /*0004*/ 	.word	0x00000082


	//----- nvinfo : EIATTR_KPARAM_INFO
	.align		4
.L_7:
        /*0008*/ 	.byte	0x04, 0x17
        /*000a*/ 	.short	(.L_9 - .L_8)
.L_8:
        /*000c*/ 	.word	0x00000000
        /*0010*/ 	.short	0x0002
        /*0012*/ 	.short	0x000c
        /*0014*/ 	.byte	0x00, 0xf0, 0x11, 0x00


	//----- nvinfo : EIATTR_KPARAM_INFO
	.align		4
.L_9:
        /*0018*/ 	.byte	0x04, 0x17
        /*001a*/ 	.short	(.L_11 - .L_10)
.L_10:
        /*001c*/ 	.word	0x00000000
        /*0020*/ 	.short	0x0001
        /*0022*/ 	.short	0x0008
        /*0024*/ 	.byte	0x00, 0xf0, 0x11, 0x00


	//----- nvinfo : EIATTR_KPARAM_INFO
	.align		4
.L_11:
        /*0028*/ 	.byte	0x04, 0x17
        /*002a*/ 	.short	(.L_13 - .L_12)
.L_12:
        /*002c*/ 	.word	0x00000000
        /*0030*/ 	.short	0x0000
        /*0032*/ 	.short	0x0000
        /*0034*/ 	.byte	0x00, 0xf0, 0x21, 0x00


	//----- nvinfo : EIATTR_SPARSE_MMA_MASK
	.align		4
.L_13:
        /*0038*/ 	.byte	0x03, 0x50
        /*003a*/ 	.short	0x0000


	//----- nvinfo : EIATTR_MAXREG_COUNT
	.align		4
        /*003c*/ 	.byte	0x03, 0x1b
        /*003e*/ 	.short	0x00ff


	//----- nvinfo : EIATTR_MERCURY_ISA_VERSION
	.align		4
        /*0040*/ 	.byte	0x03, 0x5f
        /*0042*/ 	.short	0x0101


	//----- nvinfo : EIATTR_VRC_CTA_INIT_COUNT
	.align		4
        /*0044*/ 	.byte	0x02, 0x4a
	.zero		1
	.zero		1


	//----- nvinfo : EIATTR_EXIT_INSTR_OFFSETS
	.align		4
        /*0048*/ 	.byte	0x04, 0x1c
        /*004a*/ 	.short	(.L_15 - .L_14)


	//   ....[0]....
.L_14:
        /*004c*/ 	.word	0x00000060


	//----- nvinfo : EIATTR_CBANK_PARAM_SIZE
	.align		4
.L_15:
        /*0050*/ 	.byte	0x03, 0x19
        /*0052*/ 	.short	0x0010


	//----- nvinfo : EIATTR_PARAM_CBANK
	.align		4
        /*0054*/ 	.byte	0x04, 0x0a
        /*0056*/ 	.short	(.L_17 - .L_16)
	.align		4
.L_16:
        /*0058*/ 	.word	index@(.nv.constant0.my_kernel)
        /*005c*/ 	.short	0x0380
        /*005e*/ 	.short	0x0010


	//----- nvinfo : EIATTR_SW_WAR
	.align		4
.L_17:
        /*0060*/ 	.byte	0x04, 0x36
        /*0062*/ 	.short	(.L_19 - .L_18)
.L_18:
        /*0064*/ 	.word	0x00000008
.L_19:


//--------------------- .nv.callgraph             --------------------------
	.section	.nv.callgraph,"",@"SHT_CUDA_CALLGRAPH"
	.align	4
	.sectionentsize	8
	.align		4
        /*0000*/ 	.word	0x00000000
	.align		4
        /*0004*/ 	.word	0xffffffff
	.align		4
        /*0008*/ 	.word	0x00000000
	.align		4
        /*000c*/ 	.word	0xfffffffe
	.align		4
        /*0010*/ 	.word	0x00000000
	.align		4
        /*0014*/ 	.word	0xfffffffd
	.align		4
        /*0018*/ 	.word	0x00000000
	.align		4
        /*001c*/ 	.word	0xfffffffc


//--------------------- .text.my_kernel           --------------------------
	.section	.text.my_kernel,"ax",@progbits
	.align	128
.text.my_kernel:
        .type           my_kernel,@function
        .size           my_kernel,(.L_x_1 - my_kernel)
        .other          my_kernel,@"STO_CUDA_ENTRY STV_DEFAULT"
my_kernel:
[----:B------:R-:W-:Y:S08]  /*0000*/  LDC R1, c[0x0][0x37c] ;  /* 0x0000df00ff017b82 */ /* 0x000ff00000000800 */
[----:B------:R-:W0:Y:S01]  /*0010*/  LDC.64 R4, c[0x0][0x388] ;  /* 0x0000e200ff047b82 */ /* 0x000e220000000a00 */
[----:B------:R-:W1:Y:S07]  /*0020*/  LDCU.64 UR4, c[0x0][0x358] ;  /* 0x00006b00ff0477ac */ /* 0x000e6e0008000a00 */
[----:B------:R-:W1:Y:S01]  /*0030*/  LDC.64 R2, c[0x0][0x380] ;  /* 0x0000e000ff027b82 */ /* 0x000e620000000a00 */
[----:B0-----:R-:W-:-:S05]  /*0040*/  FMUL.FTZ R5, R4, R5 ;  /* 0x0000000504057220 */ /* 0x001fca0000410000 */
[----:B-1----:R-:W-:Y:S01]  /*0050*/  STG.E desc[UR4][R2.64], R5 ;  /* 0x0000000502007986 */ /* 0x002fe2000c101904 */
[----:B------:R-:W-:Y:S05]  /*0060*/  EXIT ;  /* 0x000000000000794d */ /* 0x000fea0003800000 */
.L_x_0:
[----:B------:R-:W-:-:S00]  /*0070*/  BRA `(.L_x_0) ;  /* 0xfffffffc00fc7947 */ /* 0x000fc0000383ffff */
[----:B------:R-:W-:-:S00]  /*0080*/  NOP ;  /* 0x0000000000007918 */ /* 0x000fc00000000000 */
[----:B------:R-:W-:-:S00]  /*0090*/  NOP ;  /* 0x0000000000007918 */ /* 0x000fc00000000000 */
[----:B------:R-:W-:-:S00]  /*00a0*/  NOP ;  /* 0x0000000000007918 */ /* 0x000fc00000000000 */
[----:B------:R-:W-:-:S00]  /*00b0*/  NOP ;  /* 0x0000000000007918 */ /* 0x000fc00000000000 */
[----:B------:R-:W-:-:S00]  /*00c0*/  NOP ;  /* 0x0000000000007918 */ /* 0x000fc00000000000 */
[----:B------:R-:W-:-:S00]  /*00d0*/  NOP ;  /* 0x0000000000007918 */ /* 0x000fc00000000000 */
[----:B------:R-:W-:-:S00]  /*00e0*/  NOP ;  /* 0x0000000000007918 */ /* 0x000fc00000000000 */
[----:B------:R-:W-:-:S00]  /*00f0*/  NOP ;  /* 0x0000000000007918 */ /* 0x000fc00000000000 */
.L_x_1:


//--------------------- .nv.shared.reserved.0     --------------------------
	.section	.nv.shared.reserved.0,"aw",@nobits
	.weak		__nv_reservedSMEM_offset_0_alias
	.size		__nv_reservedSMEM_offset_0_alias, 0, 64
	.other		__nv_reservedSMEM_offset_0_alias,@"STO_CUDA_RESERVED_SHARED STV_DEFAULT"
__nv_reservedSMEM_offset_0_alias:
	.zero		0
	.zero		64


//--------------------- .nv.constant0.my_kernel   --------------------------
	.section	.nv.constant0.my_kernel,"a",@progbits
	.sectionflags	@""
	.align	4
.nv.constant0.my_kernel:
	.zero		912


//--------------------- SYMBOLS --------------------------

	.type		.nv.reservedSmem.offset0,@object
	.size		.nv.reservedSmem.offset0,0x4
